//
// Generated by NVIDIA NVVM Compiler
//
// Compiler Build ID: CL-36424714
// Cuda compilation tools, release 13.0, V13.0.88
// Based on NVVM 20.0.0
//

.version 9.0
.target sm_100
.address_size 64

	// .globl	_Z14exclusive_scanPi

.visible .entry _Z14exclusive_scanPi(
	.param .u64 .ptr .align 1 _Z14exclusive_scanPi_param_0
)
{
	.reg .pred 	%p<7>;
	.reg .b32 	%r<28>;
	.reg .b64 	%rd<11>;

	ld.param.u64 	%rd2, [_Z14exclusive_scanPi_param_0];
	cvta.to.global.u64 	%rd1, %rd2;
	mov.u32 	%r1, %tid.x;
	add.s32 	%r2, %r1, 1;
	setp.gt.u32 	%p1, %r1, 3;
	@%p1 bra 	$L__BB0_2;
	shl.b32 	%r3, %r2, 1;
	add.s32 	%r4, %r3, -1;
	mul.wide.u32 	%rd3, %r4, 4;
	add.s64 	%rd4, %rd1, %rd3;
	ld.global.u32 	%r5, [%rd4];
	ld.global.u32 	%r6, [%rd4+-4];
	bar.sync 	0;
	add.s32 	%r7, %r6, %r5;
	st.global.u32 	[%rd4], %r7;
$L__BB0_2:
	bar.sync 	0;
	setp.gt.u32 	%p2, %r1, 1;
	@%p2 bra 	$L__BB0_4;
	shl.b32 	%r8, %r2, 2;
	add.s32 	%r9, %r8, -1;
	mul.wide.u32 	%rd5, %r9, 4;
	add.s64 	%rd6, %rd1, %rd5;
	ld.global.u32 	%r10, [%rd6];
	ld.global.u32 	%r11, [%rd6+-8];
	bar.sync 	0;
	add.s32 	%r12, %r11, %r10;
	st.global.u32 	[%rd6], %r12;
$L__BB0_4:
	bar.sync 	0;
	setp.ne.s32 	%p3, %r1, 0;
	@%p3 bra 	$L__BB0_6;
	ld.global.u32 	%r13, [%rd1+28];
	ld.global.u32 	%r14, [%rd1+12];
	bar.sync 	0;
	add.s32 	%r15, %r14, %r13;
	st.global.u32 	[%rd1+28], %r15;
$L__BB0_6:
	setp.ne.s32 	%p4, %r1, 0;
	bar.sync 	0;
	@%p4 bra 	$L__BB0_8;
	mov.b32 	%r16, 0;
	st.global.u32 	[%rd1+28], %r16;
	ld.global.u32 	%r17, [%rd1+12];
	bar.sync 	0;
	st.global.u32 	[%rd1+28], %r17;
	st.global.u32 	[%rd1+12], %r16;
	bar.sync 	0;
$L__BB0_8:
	setp.gt.u32 	%p5, %r1, 1;
	bar.sync 	0;
	@%p5 bra 	$L__BB0_10;
	shl.b32 	%r18, %r2, 2;
	add.s32 	%r19, %r18, -1;
	mul.wide.u32 	%rd7, %r19, 4;
	add.s64 	%rd8, %rd1, %rd7;
	ld.global.u32 	%r20, [%rd8];
	ld.global.u32 	%r21, [%rd8+-8];
	bar.sync 	0;
	add.s32 	%r22, %r21, %r20;
	st.global.u32 	[%rd8], %r22;
	st.global.u32 	[%rd8+-8], %r20;
	bar.sync 	0;
$L__BB0_10:
	setp.gt.u32 	%p6, %r1, 3;
	bar.sync 	0;
	@%p6 bra 	$L__BB0_12;
	shl.b32 	%r23, %r2, 1;
	add.s32 	%r24, %r23, -1;
	mul.wide.u32 	%rd9, %r24, 4;
	add.s64 	%rd10, %rd1, %rd9;
	ld.global.u32 	%r25, [%rd10];
	ld.global.u32 	%r26, [%rd10+-4];
	bar.sync 	0;
	add.s32 	%r27, %r26, %r25;
	st.global.u32 	[%rd10], %r27;
	st.global.u32 	[%rd10+-4], %r25;
	bar.sync 	0;
$L__BB0_12:
	bar.sync 	0;
	ret;

}


// ===== COMPILED SASS (sm_100) =====

	.target	sm_100

	.elftype	@"ET_EXEC"


//--------------------- .note.nv.tkinfo           --------------------------
	.section	.note.nv.tkinfo,"",@"SHT_NOTE"
	.sectionflags	@"SHF_NOTE_NV_TKINFO"
	.tkinfo
        /*0018*/ 	.word	0x00000002
        /*0030*/ 	.string	""
        /*0030*/ 	.string	"ptxas"
        /*0030*/ 	.string	"Cuda compilation tools, release 13.0, V13.0.88"
        /*0030*/ 	.string	"Build cuda_13.0.r13.0/compiler.36424714_0"
        /*0030*/ 	.string	"-arch sm_100 -m 64 "



//--------------------- .note.nv.cuinfo           --------------------------
	.section	.note.nv.cuinfo,"",@"SHT_NOTE"
	.sectionflags	@"SHF_NOTE_NV_CUINFO"
        /*0018*/ 	.short	0x0002
        /*001a*/ 	.short	0x0064
        /*001c*/ 	.short	0x0082
	.zero		2


//--------------------- .nv.info                  --------------------------
	.section	.nv.info,"",@"SHT_CUDA_INFO"
	.align	4


	//----- nvinfo : EIATTR_REGCOUNT
	.align		4
        /*0000*/ 	.byte	0x04, 0x2f
        /*0002*/ 	.short	(.L_1 - .L_0)
	.align		4
.L_0:
        /*0004*/ 	.word	index@(_Z14exclusive_scanPi)
        /*0008*/ 	.word	0x0000000c


	//----- nvinfo : EIATTR_FRAME_SIZE
	.align		4
.L_1:
        /*000c*/ 	.byte	0x04, 0x11
        /*000e*/ 	.short	(.L_3 - .L_2)
	.align		4
.L_2:
        /*0010*/ 	.word	index@(_Z14exclusive_scanPi)
        /*0014*/ 	.word	0x00000000


	//----- nvinfo : EIATTR_MIN_STACK_SIZE
	.align		4
.L_3:
        /*0018*/ 	.byte	0x04, 0x12
        /*001a*/ 	.short	(.L_5 - .L_4)
	.align		4
.L_4:
        /*001c*/ 	.word	index@(_Z14exclusive_scanPi)
        /*0020*/ 	.word	0x00000000
.L_5:


//--------------------- .nv.compat                --------------------------
	.section	.nv.compat,"",@"SHT_CUDA_COMPAT_INFO"
	.align	4
        /*0000*/ 	.byte	0x02, 0x09, 0x00, 0x00, 0x02, 0x02, 0x01, 0x00, 0x02, 0x05, 0x05, 0x00, 0x03, 0x07, 0x01, 0x01
        /*0010*/ 	.byte	0x02, 0x03, 0x00, 0x00, 0x02, 0x06, 0x01, 0x00, 0x04, 0x0b, 0x08, 0x00, 0x09, 0x00, 0x00, 0x00
        /*0020*/ 	.byte	0x00, 0x00, 0x00, 0x00


//--------------------- .nv.info._Z14exclusive_scanPi --------------------------
	.section	.nv.info._Z14exclusive_scanPi,"",@"SHT_CUDA_INFO"
	.sectionflags	@""
	.align	4


	//----- nvinfo : EIATTR_CUDA_API_VERSION
	.align		4
        /*0000*/ 	.byte	0x04, 0x37
        /*0002*/ 	.short	(.L_7 - .L_6)
.L_6:
        /*0004*/ 	.word	0x00000082


	//----- nvinfo : EIATTR_KPARAM_INFO
	.align		4
.L_7:
        /*0008*/ 	.byte	0x04, 0x17
        /*000a*/ 	.short	(.L_9 - .L_8)
.L_8:
        /*000c*/ 	.word	0x00000000
        /*0010*/ 	.short	0x0000
        /*0012*/ 	.short	0x0000
        /*0014*/ 	.byte	0x00, 0xf5, 0x21, 0x00


	//----- nvinfo : EIATTR_SPARSE_MMA_MASK
	.align		4
.L_9:
        /*0018*/ 	.byte	0x03, 0x50
        /*001a*/ 	.short	0x0000


	//----- nvinfo : EIATTR_MAXREG_COUNT
	.align		4
        /*001c*/ 	.byte	0x03, 0x1b
        /*001e*/ 	.short	0x00ff


	//----- nvinfo : EIATTR_NUM_BARRIERS
	.align		4
        /*0020*/ 	.byte	0x02, 0x4c
        /*0022*/ 	.byte	0x01
	.zero		1


	//----- nvinfo : EIATTR_MERCURY_ISA_VERSION
	.align		4
        /*0024*/ 	.byte	0x03, 0x5f
        /*0026*/ 	.short	0x0101


	//----- nvinfo : EIATTR_VRC_CTA_INIT_COUNT
	.align		4
        /*0028*/ 	.byte	0x02, 0x4a
	.zero		1
	.zero		1


	//----- nvinfo : EIATTR_EXIT_INSTR_OFFSETS
	.align		4
        /*002c*/ 	.byte	0x04, 0x1c
        /*002e*/ 	.short	(.L_11 - .L_10)


	//   ....[0]....
.L_10:
        /*0030*/ 	.word	0x000004a0


	//----- nvinfo : EIATTR_CRS_STACK_SIZE
	.align		4
.L_11:
        /*0034*/ 	.byte	0x04, 0x1e
        /*0036*/ 	.short	(.L_13 - .L_12)
.L_12:
        /*0038*/ 	.word	0x00000000


	//----- nvinfo : EIATTR_CBANK_PARAM_SIZE
	.align		4
.L_13:
        /*003c*/ 	.byte	0x03, 0x19
        /*003e*/ 	.short	0x0008


	//----- nvinfo : EIATTR_PARAM_CBANK
	.align		4
        /*0040*/ 	.byte	0x04, 0x0a
        /*0042*/ 	.short	(.L_15 - .L_14)
	.align		4
.L_14:
        /*0044*/ 	.word	index@(.nv.constant0._Z14exclusive_scanPi)
        /*0048*/ 	.short	0x0380
        /*004a*/ 	.short	0x0008


	//----- nvinfo : EIATTR_SW_WAR
	.align		4
.L_15:
        /*004c*/ 	.byte	0x04, 0x36
        /*004e*/ 	.short	(.L_17 - .L_16)
.L_16:
        /*0050*/ 	.word	0x00000008
.L_17:


//--------------------- .nv.callgraph             --------------------------
	.section	.nv.callgraph,"",@"SHT_CUDA_CALLGRAPH"
	.align	4
	.sectionentsize	8
	.align		4
        /*0000*/ 	.word	0x00000000
	.align		4
        /*0004*/ 	.word	0xffffffff
	.align		4
        /*0008*/ 	.word	0x00000000
	.align		4
        /*000c*/ 	.word	0xfffffffe
	.align		4
        /*0010*/ 	.word	0x00000000
	.align		4
        /*0014*/ 	.word	0xfffffffd
	.align		4
        /*0018*/ 	.word	0x00000000
	.align		4
        /*001c*/ 	.word	0xfffffffc


//--------------------- .text._Z14exclusive_scanPi --------------------------
	.section	.text._Z14exclusive_scanPi,"ax",@progbits
	.align	128
        .global         _Z14exclusive_scanPi
        .type           _Z14exclusive_scanPi,@function
        .size           _Z14exclusive_scanPi,(.L_x_5 - _Z14exclusive_scanPi)
        .other          _Z14exclusive_scanPi,@"STO_CUDA_ENTRY STV_DEFAULT"
_Z14exclusive_scanPi:
.text._Z14exclusive_scanPi:
[----:B------:R-:W-:Y:S01]  /*0000*/  LDC R1, c[0x0][0x37c] ;  /* 0x0000df00ff017b82 */ /* 0x000fe20000000800 */
[----:B------:R-:W0:Y:S01]  /*0010*/  S2R R8, SR_TID.X ;  /* 0x0000000000087919 */ /* 0x000e220000002100 */
[----:B------:R-:W1:Y:S01]  /*0020*/  LDCU.64 UR4, c[0x0][0x358] ;  /* 0x00006b00ff0477ac */ /* 0x000e620008000a00 */
[C---:B0-----:R-:W-:Y:S01]  /*0030*/  ISETP.GT.U32.AND P0, PT, R8.reuse, 0x3, PT ;  /* 0x000000030800780c */ /* 0x041fe20003f04070 */
[----:B------:R-:W-:-:S12]  /*0040*/  VIADD R0, R8, 0x1 ;  /* 0x0000000108007836 */ /* 0x000fd80000000000 */
[----:B------:R-:W0:Y:S01]  /*0050*/  @!P0 LDC.64 R2, c[0x0][0x380] ;  /* 0x0000e000ff028b82 */ /* 0x000e220000000a00 */
[----:B------:R-:W-:-:S05]  /*0060*/  @!P0 LEA R5, R0, 0xffffffff, 0x1 ;  /* 0xffffffff00058811 */ /* 0x000fca00078e08ff */
[----:B0-----:R-:W-:-:S05]  /*0070*/  @!P0 IMAD.WIDE.U32 R2, R5, 0x4, R2 ;  /* 0x0000000405028825 */ /* 0x001fca00078e0002 */
[----:B-1----:R-:W2:Y:S04]  /*0080*/  @!P0 LDG.E R6, desc[UR4][R2.64] ;  /* 0x0000000402068981 */ /* 0x002ea8000c1e1900 */
[----:B------:R-:W2:Y:S01]  /*0090*/  @!P0 LDG.E R7, desc[UR4][R2.64+-0x4] ;  /* 0xfffffc0402078981 */ /* 0x000ea2000c1e1900 */
[----:B------:R-:W-:Y:S01]  /*00a0*/  @!P0 BAR.SYNC.DEFER_BLOCKING 0x0 ;  /* 0x0000000000008b1d */ /* 0x000fe20000010000 */
[----:B------:R-:W-:-:S13]  /*00b0*/  ISETP.GT.U32.AND P1, PT, R8, 0x1, PT ;  /* 0x000000010800780c */ /* 0x000fda0003f24070 */
[----:B------:R-:W0:Y:S01]  /*00c0*/  @!P1 LDC.64 R4, c[0x0][0x380] ;  /* 0x0000e000ff049b82 */ /* 0x000e220000000a00 */
[----:B------:R-:W-:-:S05]  /*00d0*/  @!P1 LEA R9, R0, 0xffffffff, 0x2 ;  /* 0xffffffff00099811 */ /* 0x000fca00078e10ff */
[----:B0-----:R-:W-:-:S04]  /*00e0*/  @!P1 IMAD.WIDE.U32 R4, R9, 0x4, R4 ;  /* 0x0000000409049825 */ /* 0x001fc800078e0004 */
[----:B--2---:R-:W-:-:S05]  /*00f0*/  @!P0 IMAD.IADD R7, R6, 0x1, R7 ;  /* 0x0000000106078824 */ /* 0x004fca00078e0207 */
[----:B------:R0:W-:Y:S01]  /*0100*/  @!P0 STG.E desc[UR4][R2.64], R7 ;  /* 0x0000000702008986 */ /* 0x0001e2000c101904 */
[----:B------:R-:W-:Y:S06]  /*0110*/  BAR.SYNC.DEFER_BLOCKING 0x0 ;  /* 0x0000000000007b1d */ /* 0x000fec0000010000 */
[----:B------:R-:W2:Y:S04]  /*0120*/  @!P1 LDG.E R6, desc[UR4][R4.64] ;  /* 0x0000000404069981 */ /* 0x000ea8000c1e1900 */
[----:B------:R-:W2:Y:S01]  /*0130*/  @!P1 LDG.E R9, desc[UR4][R4.64+-0x8] ;  /* 0xfffff80404099981 */ /* 0x000ea2000c1e1900 */
[----:B------:R-:W-:Y:S01]  /*0140*/  @!P1 BAR.SYNC.DEFER_BLOCKING 0x0 ;  /* 0x0000000000009b1d */ /* 0x000fe20000010000 */
[----:B------:R-:W-:-:S02]  /*0150*/  ISETP.NE.AND P2, PT, R8, RZ, PT ;  /* 0x000000ff0800720c */ /* 0x000fc40003f45270 */
[----:B--2---:R-:W-:-:S05]  /*0160*/  @!P1 IADD3 R9, PT, PT, R6, R9, RZ ;  /* 0x0000000906099210 */ /* 0x004fca0007ffe0ff */
[----:B------:R0:W-:Y:S01]  /*0170*/  @!P1 STG.E desc[UR4][R4.64], R9 ;  /* 0x0000000904009986 */ /* 0x0001e2000c101904 */
[----:B------:R-:W-:Y:S06]  /*0180*/  BAR.SYNC.DEFER_BLOCKING 0x0 ;  /* 0x0000000000007b1d */ /* 0x000fec0000010000 */
[----:B------:R-:W-:Y:S05]  /*0190*/  @P2 BRA `(.L_x_0) ;  /* 0x00000000001c2947 */ /* 0x000fea0003800000 */
[----:B0-----:R-:W0:Y:S02]  /*01a0*/  LDC.64 R2, c[0x0][0x380] ;  /* 0x0000e000ff027b82 */ /* 0x001e240000000a00 */
[----:B0-----:R-:W2:Y:S04]  /*01b0*/  LDG.E R4, desc[UR4][R2.64+0x1c] ;  /* 0x00001c0402047981 */ /* 0x001ea8000c1e1900 */
[----:B------:R-:W2:Y:S01]  /*01c0*/  LDG.E R5, desc[UR4][R2.64+0xc] ;  /* 0x00000c0402057981 */ /* 0x000ea2000c1e1900 */
[----:B------:R-:W-:Y:S05]  /*01d0*/  WARPSYNC.ALL ;  /* 0x0000000000007948 */ /* 0x000fea0003800000 */
[----:B------:R-:W-:Y:S01]  /*01e0*/  BAR.SYNC.DEFER_BLOCKING 0x0 ;  /* 0x0000000000007b1d */ /* 0x000fe20000010000 */
[----:B--2---:R-:W-:-:S05]  /*01f0*/  IMAD.IADD R5, R4, 0x1, R5 ;  /* 0x0000000104057824 */ /* 0x004fca00078e0205 */
[----:B------:R1:W-:Y:S02]  /*0200*/  STG.E desc[UR4][R2.64+0x1c], R5 ;  /* 0x00001c0502007986 */ /* 0x0003e4000c101904 */
.L_x_0:
[----:B------:R-:W-:Y:S05]  /*0210*/  WARPSYNC.ALL ;  /* 0x0000000000007948 */ /* 0x000fea0003800000 */
[----:B------:R-:W-:Y:S06]  /*0220*/  BAR.SYNC.DEFER_BLOCKING 0x0 ;  /* 0x0000000000007b1d */ /* 0x000fec0000010000 */
[----:B------:R-:W-:Y:S05]  /*0230*/  @P2 BRA `(.L_x_1) ;  /* 0x0000000000202947 */ /* 0x000fea0003800000 */
[----:B01----:R-:W0:Y:S02]  /*0240*/  LDC.64 R2, c[0x0][0x380] ;  /* 0x0000e000ff027b82 */ /* 0x003e240000000a00 */
[----:B0-----:R-:W2:Y:S01]  /*0250*/  LDG.E R5, desc[UR4][R2.64+0xc] ;  /* 0x00000c0402057981 */ /* 0x001ea2000c1e1900 */
[----:B------:R-:W-:Y:S05]  /*0260*/  WARPSYNC.ALL ;  /* 0x0000000000007948 */ /* 0x000fea0003800000 */
[----:B------:R3:W-:Y:S01]  /*0270*/  STG.E desc[UR4][R2.64+0x1c], RZ ;  /* 0x00001cff02007986 */ /* 0x0007e2000c101904 */
[----:B------:R-:W-:Y:S06]  /*0280*/  BAR.SYNC.DEFER_BLOCKING 0x0 ;  /* 0x0000000000007b1d */ /* 0x000fec0000010000 */
[----:B------:R3:W-:Y:S04]  /*0290*/  STG.E desc[UR4][R2.64+0xc], RZ ;  /* 0x00000cff02007986 */ /* 0x0007e8000c101904 */
[----:B--2---:R3:W-:Y:S01]  /*02a0*/  STG.E desc[UR4][R2.64+0x1c], R5 ;  /* 0x00001c0502007986 */ /* 0x0047e2000c101904 */
[----:B------:R-:W-:Y:S06]  /*02b0*/  BAR.SYNC.DEFER_BLOCKING 0x0 ;  /* 0x0000000000007b1d */ /* 0x000fec0000010000 */
.L_x_1:
[----:B------:R-:W-:Y:S05]  /*02c0*/  WARPSYNC.ALL ;  /* 0x0000000000007948 */ /* 0x000fea0003800000 */
[----:B------:R-:W-:Y:S06]  /*02d0*/  BAR.SYNC.DEFER_BLOCKING 0x0 ;  /* 0x0000000000007b1d */ /* 0x000fec0000010000 */
[----:B------:R-:W-:Y:S05]  /*02e0*/  @P1 BRA `(.L_x_2) ;  /* 0x00000000002c1947 */ /* 0x000fea0003800000 */
[----:B01-3--:R-:W0:Y:S01]  /*02f0*/  LDC.64 R2, c[0x0][0x380] ;  /* 0x0000e000ff027b82 */ /* 0x00be220000000a00 */
[----:B------:R-:W-:-:S05]  /*0300*/  LEA R5, R0, 0xffffffff, 0x2 ;  /* 0xffffffff00057811 */ /* 0x000fca00078e10ff */
[----:B0-----:R-:W-:-:S05]  /*0310*/  IMAD.WIDE.U32 R2, R5, 0x4, R2 ;  /* 0x0000000405027825 */ /* 0x001fca00078e0002 */
[----:B------:R-:W2:Y:S04]  /*0320*/  LDG.E R5, desc[UR4][R2.64] ;  /* 0x0000000402057981 */ /* 0x000ea8000c1e1900 */
[----:B------:R-:W3:Y:S01]  /*0330*/  LDG.E R4, desc[UR4][R2.64+-0x8] ;  /* 0xfffff80402047981 */ /* 0x000ee2000c1e1900 */
[----:B------:R-:W-:Y:S05]  /*0340*/  WARPSYNC.ALL ;  /* 0x0000000000007948 */ /* 0x000fea0003800000 */
[----:B------:R-:W-:Y:S06]  /*0350*/  BAR.SYNC.DEFER_BLOCKING 0x0 ;  /* 0x0000000000007b1d */ /* 0x000fec0000010000 */
[----:B--2---:R2:W-:Y:S01]  /*0360*/  STG.E desc[UR4][R2.64+-0x8], R5 ;  /* 0xfffff80502007986 */ /* 0x0045e2000c101904 */
[----:B---3--:R-:W-:-:S05]  /*0370*/  IADD3 R7, PT, PT, R5, R4, RZ ;  /* 0x0000000405077210 */ /* 0x008fca0007ffe0ff */
[----:B------:R2:W-:Y:S01]  /*0380*/  STG.E desc[UR4][R2.64], R7 ;  /* 0x0000000702007986 */ /* 0x0005e2000c101904 */
[----:B------:R-:W-:Y:S06]  /*0390*/  BAR.SYNC.DEFER_BLOCKING 0x0 ;  /* 0x0000000000007b1d */ /* 0x000fec0000010000 */
.L_x_2:
[----:B------:R-:W-:Y:S05]  /*03a0*/  WARPSYNC.ALL ;  /* 0x0000000000007948 */ /* 0x000fea0003800000 */
[----:B------:R-:W-:Y:S06]  /*03b0*/  BAR.SYNC.DEFER_BLOCKING 0x0 ;  /* 0x0000000000007b1d */ /* 0x000fec0000010000 */
[----:B------:R-:W-:Y:S05]  /*03c0*/  @P0 BRA `(.L_x_3) ;  /* 0x00000000002c0947 */ /* 0x000fea0003800000 */
[----:B0123--:R-:W0:Y:S01]  /*03d0*/  LDC.64 R2, c[0x0][0x380] ;  /* 0x0000e000ff027b82 */ /* 0x00fe220000000a00 */
[----:B------:R-:W-:-:S05]  /*03e0*/  LEA R5, R0, 0xffffffff, 0x1 ;  /* 0xffffffff00057811 */ /* 0x000fca00078e08ff */
[----:B0-----:R-:W-:-:S05]  /*03f0*/  IMAD.WIDE.U32 R2, R5, 0x4, R2 ;  /* 0x0000000405027825 */ /* 0x001fca00078e0002 */
[----:B------:R-:W2:Y:S04]  /*0400*/  LDG.E R5, desc[UR4][R2.64] ;  /* 0x0000000402057981 */ /* 0x000ea8000c1e1900 */
[----:B------:R-:W3:Y:S01]  /*0410*/  LDG.E R0, desc[UR4][R2.64+-0x4] ;  /* 0xfffffc0402007981 */ /* 0x000ee2000c1e1900 */
[----:B------:R-:W-:Y:S05]  /*0420*/  WARPSYNC.ALL ;  /* 0x0000000000007948 */ /* 0x000fea0003800000 */
[----:B------:R-:W-:Y:S06]  /*0430*/  BAR.SYNC.DEFER_BLOCKING 0x0 ;  /* 0x0000000000007b1d */ /* 0x000fec0000010000 */
[----:B--2---:R4:W-:Y:S01]  /*0440*/  STG.E desc[UR4][R2.64+-0x4], R5 ;  /* 0xfffffc0502007986 */ /* 0x0049e2000c101904 */
[----:B---3--:R-:W-:-:S05]  /*0450*/  IMAD.IADD R7, R5, 0x1, R0 ;  /* 0x0000000105077824 */ /* 0x008fca00078e0200 */
[----:B------:R4:W-:Y:S01]  /*0460*/  STG.E desc[UR4][R2.64], R7 ;  /* 0x0000000702007986 */ /* 0x0009e2000c101904 */
[----:B------:R-:W-:Y:S06]  /*0470*/  BAR.SYNC.DEFER_BLOCKING 0x0 ;  /* 0x0000000000007b1d */ /* 0x000fec0000010000 */
.L_x_3:
[----:B------:R-:W-:Y:S05]  /*0480*/  WARPSYNC.ALL ;  /* 0x0000000000007948 */ /* 0x000fea0003800000 */
[----:B------:R-:W-:Y:S06]  /*0490*/  BAR.SYNC.DEFER_BLOCKING 0x0 ;  /* 0x0000000000007b1d */ /* 0x000fec0000010000 */
[----:B------:R-:W-:Y:S05]  /*04a0*/  EXIT ;  /* 0x000000000000794d */ /* 0x000fea0003800000 */
.L_x_4:
[----:B------:R-:W-:-:S00]  /*04b0*/  BRA `(.L_x_4) ;  /* 0xfffffffc00fc7947 */ /* 0x000fc0000383ffff */
[----:B------:R-:W-:-:S00]  /*04c0*/  NOP ;  /* 0x0000000000007918 */ /* 0x000fc00000000000 */
        /* <DEDUP_REMOVED lines=11> */
.L_x_5:


//--------------------- .nv.shared.reserved.0     --------------------------
	.section	.nv.shared.reserved.0,"aw",@nobits
	.weak		__nv_reservedSMEM_offset_0_alias
	.size		__nv_reservedSMEM_offset_0_alias, 0, 64
	.other		__nv_reservedSMEM_offset_0_alias,@"STO_CUDA_RESERVED_SHARED STV_DEFAULT"
__nv_reservedSMEM_offset_0_alias:
	.zero		0
	.zero		64


//--------------------- .nv.constant0._Z14exclusive_scanPi --------------------------
	.section	.nv.constant0._Z14exclusive_scanPi,"a",@progbits
	.sectionflags	@""
	.align	4
.nv.constant0._Z14exclusive_scanPi:
	.zero		904


//--------------------- SYMBOLS --------------------------

	.type		.nv.reservedSmem.offset0,@object
	.size		.nv.reservedSmem.offset0,0x4
